	.headerflags	@"EF_CUDA_TEXMODE_UNIFIED EF_CUDA_64BIT_ADDRESS EF_CUDA_ACCELERATORS EF_CUDA_SM90 EF_CUDA_VIRTUAL_SM(EF_CUDA_SM90)"
	.elftype	@"ET_EXEC"


//--------------------- .nv.info                  --------------------------
	.section	.nv.info,"",@"SHT_CUDA_INFO"
	.align	4


	//----- nvinfo : EIATTR_REGCOUNT
	.align		4
        /*0000*/ 	.byte	0x04, 0x2f
        /*0002*/ 	.short	(.L_3 - .L_2)
	.align		4
.L_2:
        /*0004*/ 	.word	index@(triton_poi_fused__native_batch_norm_legit_no_training_convolution_relu_63)
        /*0008*/ 	.word	0x00000016


	//----- nvinfo : EIATTR_MIN_STACK_SIZE
	.align		4
.L_3:
        /*000c*/ 	.byte	0x04, 0x12
        /*000e*/ 	.short	(.L_5 - .L_4)
	.align		4
.L_4:
        /*0010*/ 	.word	index@(triton_poi_fused__native_batch_norm_legit_no_training_convolution_relu_63)
        /*0014*/ 	.word	0x00000000


	//----- nvinfo : EIATTR_FRAME_SIZE
	.align		4
.L_5:
        /*0018*/ 	.byte	0x04, 0x11
        /*001a*/ 	.short	(.L_7 - .L_6)
	.align		4
.L_6:
        /*001c*/ 	.word	index@(triton_poi_fused__native_batch_norm_legit_no_training_convolution_relu_63)
        /*0020*/ 	.word	0x00000000


	//----- nvinfo : EIATTR_MIN_STACK_SIZE
	.align		4
.L_7:
        /*0024*/ 	.byte	0x04, 0x12
        /*0026*/ 	.short	(.L_9 - .L_8)
	.align		4
.L_8:
        /*0028*/ 	.word	index@(triton_poi_fused__native_batch_norm_legit_no_training_convolution_relu_63)
        /*002c*/ 	.word	0x00000000
.L_9:


//--------------------- .nv.info.triton_poi_fused__native_batch_norm_legit_no_training_convolution_relu_63 --------------------------
	.section	.nv.info.triton_poi_fused__native_batch_norm_legit_no_training_convolution_relu_63,"",@"SHT_CUDA_INFO"
	.sectionflags	@""
	.align	4


	//----- nvinfo : EIATTR_CUDA_API_VERSION
	.align		4
        /*0000*/ 	.byte	0x04, 0x37
        /*0002*/ 	.short	(.L_11 - .L_10)
.L_10:
        /*0004*/ 	.word	0x0000007c


	//----- nvinfo : EIATTR_KPARAM_INFO
	.align		4
.L_11:
        /*0008*/ 	.byte	0x04, 0x17
        /*000a*/ 	.short	(.L_13 - .L_12)
.L_12:
        /*000c*/ 	.word	0x00000000
        /*0010*/ 	.short	0x0007
        /*0012*/ 	.short	0x0038
        /*0014*/ 	.byte	0x00, 0xf0, 0x11, 0x00


	//----- nvinfo : EIATTR_KPARAM_INFO
	.align		4
.L_13:
        /*0018*/ 	.byte	0x04, 0x17
        /*001a*/ 	.short	(.L_15 - .L_14)
.L_14:
        /*001c*/ 	.word	0x00000000
        /*0020*/ 	.short	0x0006
        /*0022*/ 	.short	0x0030
        /*0024*/ 	.byte	0x00, 0xf4, 0x21, 0x00


	//----- nvinfo : EIATTR_KPARAM_INFO
	.align		4
.L_15:
        /*0028*/ 	.byte	0x04, 0x17
        /*002a*/ 	.short	(.L_17 - .L_16)
.L_16:
        /*002c*/ 	.word	0x00000000
        /*0030*/ 	.short	0x0005
        /*0032*/ 	.short	0x0028
        /*0034*/ 	.byte	0x00, 0xf4, 0x21, 0x00


	//----- nvinfo : EIATTR_KPARAM_INFO
	.align		4
.L_17:
        /*0038*/ 	.byte	0x04, 0x17
        /*003a*/ 	.short	(.L_19 - .L_18)
.L_18:
        /*003c*/ 	.word	0x00000000
        /*0040*/ 	.short	0x0004
        /*0042*/ 	.short	0x0020
        /*0044*/ 	.byte	0x00, 0xf4, 0x21, 0x00


	//----- nvinfo : EIATTR_KPARAM_INFO
	.align		4
.L_19:
        /*0048*/ 	.byte	0x04, 0x17
        /*004a*/ 	.short	(.L_21 - .L_20)
.L_20:
        /*004c*/ 	.word	0x00000000
        /*0050*/ 	.short	0x0003
        /*0052*/ 	.short	0x0018
        /*0054*/ 	.byte	0x00, 0xf4, 0x21, 0x00


	//----- nvinfo : EIATTR_KPARAM_INFO
	.align		4
.L_21:
        /*0058*/ 	.byte	0x04, 0x17
        /*005a*/ 	.short	(.L_23 - .L_22)
.L_22:
        /*005c*/ 	.word	0x00000000
        /*0060*/ 	.short	0x0002
        /*0062*/ 	.short	0x0010
        /*0064*/ 	.byte	0x00, 0xf4, 0x21, 0x00


	//----- nvinfo : EIATTR_KPARAM_INFO
	.align		4
.L_23:
        /*0068*/ 	.byte	0x04, 0x17
        /*006a*/ 	.short	(.L_25 - .L_24)
.L_24:
        /*006c*/ 	.word	0x00000000
        /*0070*/ 	.short	0x0001
        /*0072*/ 	.short	0x0008
        /*0074*/ 	.byte	0x00, 0xf4, 0x21, 0x00


	//----- nvinfo : EIATTR_KPARAM_INFO
	.align		4
.L_25:
        /*0078*/ 	.byte	0x04, 0x17
        /*007a*/ 	.short	(.L_27 - .L_26)
.L_26:
        /*007c*/ 	.word	0x00000000
        /*0080*/ 	.short	0x0000
        /*0082*/ 	.short	0x0000
        /*0084*/ 	.byte	0x00, 0xf4, 0x21, 0x00


	//----- nvinfo : EIATTR_SPARSE_MMA_MASK
	.align		4
.L_27:
        /*0088*/ 	.byte	0x03, 0x50
        /*008a*/ 	.short	0x0000


	//----- nvinfo : EIATTR_MAXREG_COUNT
	.align		4
        /*008c*/ 	.byte	0x03, 0x1b
        /*008e*/ 	.short	0x00ff


	//----- nvinfo : EIATTR_EXIT_INSTR_OFFSETS
	.align		4
        /*0090*/ 	.byte	0x04, 0x1c
        /*0092*/ 	.short	(.L_29 - .L_28)


	//   ....[0]....
.L_28:
        /*0094*/ 	.word	0x000003b0


	//----- nvinfo : EIATTR_REQNTID
	.align		4
.L_29:
        /*0098*/ 	.byte	0x04, 0x10
        /*009a*/ 	.short	(.L_31 - .L_30)
.L_30:
        /*009c*/ 	.word	0x00000080
        /*00a0*/ 	.word	0x00000001
        /*00a4*/ 	.word	0x00000001


	//----- nvinfo : EIATTR_CBANK_PARAM_SIZE
	.align		4
.L_31:
        /*00a8*/ 	.byte	0x03, 0x19
        /*00aa*/ 	.short	0x003c


	//----- nvinfo : EIATTR_PARAM_CBANK
	.align		4
        /*00ac*/ 	.byte	0x04, 0x0a
        /*00ae*/ 	.short	(.L_33 - .L_32)
	.align		4
.L_32:
        /*00b0*/ 	.word	index@(.nv.constant0.triton_poi_fused__native_batch_norm_legit_no_training_convolution_relu_63)
        /*00b4*/ 	.short	0x0210
        /*00b6*/ 	.short	0x003c


	//----- nvinfo : EIATTR_SW_WAR
	.align		4
.L_33:
        /*00b8*/ 	.byte	0x04, 0x36
        /*00ba*/ 	.short	(.L_35 - .L_34)
.L_34:
        /*00bc*/ 	.word	0x00000008
.L_35:


//--------------------- .nv.callgraph             --------------------------
	.section	.nv.callgraph,"",@"SHT_CUDA_CALLGRAPH"
	.align	4
	.sectionentsize	8
	.align		4
        /*0000*/ 	.word	0x00000000
	.align		4
        /*0004*/ 	.word	0xffffffff
	.align		4
        /*0008*/ 	.word	0x00000000
	.align		4
        /*000c*/ 	.word	0xfffffffe
	.align		4
        /*0010*/ 	.word	0x00000000
	.align		4
        /*0014*/ 	.word	0xfffffffd
	.align		4
        /*0018*/ 	.word	0x00000000
	.align		4
        /*001c*/ 	.word	0xfffffffc


//--------------------- .nv.constant4             --------------------------
	.section	.nv.constant4,"a",@progbits
	.align	8
	.align		8
.nv.constant4:
        /*0000*/ 	.dword	_$_str
	.align		8
        /*0008*/ 	.dword	_$_str_$_2


//--------------------- .text.triton_poi_fused__native_batch_norm_legit_no_training_convolution_relu_63 --------------------------
	.section	.text.triton_poi_fused__native_batch_norm_legit_no_training_convolution_relu_63,"ax",@progbits
	.align	128
        .global         triton_poi_fused__native_batch_norm_legit_no_training_convolution_relu_63
        .type           triton_poi_fused__native_batch_norm_legit_no_training_convolution_relu_63,@function
        .size           triton_poi_fused__native_batch_norm_legit_no_training_convolution_relu_63,(.L_x_1 - triton_poi_fused__native_batch_norm_legit_no_training_convolution_relu_63)
        .other          triton_poi_fused__native_batch_norm_legit_no_training_convolution_relu_63,@"STO_CUDA_ENTRY STV_DEFAULT"
triton_poi_fused__native_batch_norm_legit_no_training_convolution_relu_63:
.text.triton_poi_fused__native_batch_norm_legit_no_training_convolution_relu_63:
[----:B------:R-:W-:Y:S01]  /*0000*/  LDC R1, c[0x0][0x28] ;  /* 0x00000a00ff017b82 */ /* 0x000fe20000000800 */
[----:B------:R-:W1:Y:S07]  /*0010*/  S2R R0, SR_TID.X ;  /* 0x0000000000007919 */ /* 0x000e6e0000002100 */
[----:B------:R-:W2:Y:S01]  /*0020*/  LDC.64 R14, c[0x0][0x228] ;  /* 0x00008a00ff0e7b82 */ /* 0x000ea20000000a00 */
[----:B------:R-:W-:Y:S01]  /*0030*/  ULDC.64 UR4, c[0x0][0x208] ;  /* 0x0000820000047ab9 */ /* 0x000fe20000000a00 */
[----:B------:R-:W3:Y:S06]  /*0040*/  S2R R5, SR_CTAID.X ;  /* 0x0000000000057919 */ /* 0x000eec0000002500 */
[----:B------:R-:W4:Y:S08]  /*0050*/  LDC.64 R10, c[0x0][0x218] ;  /* 0x00008600ff0a7b82 */ /* 0x000f300000000a00 */
[----:B------:R-:W5:Y:S08]  /*0060*/  LDC.64 R12, c[0x0][0x220] ;  /* 0x00008800ff0c7b82 */ /* 0x000f700000000a00 */
[----:B------:R-:W5:Y:S01]  /*0070*/  LDC.64 R16, c[0x0][0x230] ;  /* 0x00008c00ff107b82 */ /* 0x000f620000000a00 */
[----:B-1----:R-:W-:-:S02]  /*0080*/  SHF.L.U32 R0, R0, 0x1, RZ ;  /* 0x0000000100007819 */ /* 0x002fc400000006ff */
[----:B---3--:R-:W-:Y:S02]  /*0090*/  SHF.R.S32.HI R3, RZ, 0x17, R5 ;  /* 0x00000017ff037819 */ /* 0x008fe40000011405 */
[----:B------:R-:W-:Y:S02]  /*00a0*/  LOP3.LUT R0, R0, 0xfe, RZ, 0xc0, !PT ;  /* 0x000000fe00007812 */ /* 0x000fe400078ec0ff */
[----:B------:R-:W-:Y:S02]  /*00b0*/  SGXT R3, R3, 0x1 ;  /* 0x000000010303781a */ /* 0x000fe40000000200 */
[----:B------:R-:W-:Y:S02]  /*00c0*/  LEA R0, R5, R0, 0x8 ;  /* 0x0000000005007211 */ /* 0x000fe400078e40ff */
[----:B------:R-:W1:Y:S02]  /*00d0*/  LDC.64 R4, c[0x0][0x238] ;  /* 0x00008e00ff047b82 */ /* 0x000e640000000a00 */
[----:B------:R-:W-:-:S04]  /*00e0*/  LEA.HI R3, R3, R0, RZ, 0x6 ;  /* 0x0000000003037211 */ /* 0x000fc800078f30ff */
[----:B------:R-:W-:-:S04]  /*00f0*/  SHF.R.S32.HI R3, RZ, 0x6, R3 ;  /* 0x00000006ff037819 */ /* 0x000fc80000011403 */
[----:B------:R-:W-:-:S04]  /*0100*/  LEA.HI R2, R3, R3, RZ, 0x7 ;  /* 0x0000000303027211 */ /* 0x000fc800078f38ff */
[----:B------:R-:W-:-:S04]  /*0110*/  LOP3.LUT R2, R2, 0xffffff80, RZ, 0xc0, !PT ;  /* 0xffffff8002027812 */ /* 0x000fc800078ec0ff */
[----:B------:R-:W-:Y:S02]  /*0120*/  IADD3 R19, R3, -R2, RZ ;  /* 0x8000000203137210 */ /* 0x000fe40007ffe0ff */
[----:B------:R-:W3:Y:S03]  /*0130*/  LDC.64 R2, c[0x0][0x210] ;  /* 0x00008400ff027b82 */ /* 0x000ee60000000a00 */
[----:B--2---:R-:W-:-:S05]  /*0140*/  IMAD.WIDE R14, R19, 0x4, R14 ;  /* 0x00000004130e7825 */ /* 0x004fca00078e020e */
[----:B------:R2:W2:Y:S01]  /*0150*/  LDG.E.EL R18, desc[UR4][R14.64] ;  /* 0x000000040e127981 */ /* 0x0004a2000c2e1900 */
[----:B----4-:R-:W-:-:S04]  /*0160*/  IMAD.WIDE R10, R19, 0x4, R10 ;  /* 0x00000004130a7825 */ /* 0x010fc800078e020a */
[----:B-----5:R-:W-:Y:S01]  /*0170*/  IMAD.WIDE R12, R19, 0x4, R12 ;  /* 0x00000004130c7825 */ /* 0x020fe200078e020c */
[----:B------:R4:W5:Y:S04]  /*0180*/  LDG.E.EL R8, desc[UR4][R10.64] ;  /* 0x000000040a087981 */ /* 0x000968000c2e1900 */
[----:B------:R-:W5:Y:S01]  /*0190*/  LDG.E.EL R9, desc[UR4][R12.64] ;  /* 0x000000040c097981 */ /* 0x000f62000c2e1900 */
[----:B---3--:R-:W-:-:S05]  /*01a0*/  IMAD.WIDE R2, R0, 0x4, R2 ;  /* 0x0000000400027825 */ /* 0x008fca00078e0202 */
[----:B------:R-:W5:Y:S01]  /*01b0*/  LDG.E.64 R6, desc[UR4][R2.64] ;  /* 0x0000000402067981 */ /* 0x000f62000c1e1b00 */
[----:B0-2---:R-:W-:-:S04]  /*01c0*/  IMAD.WIDE R14, R19, 0x4, R16 ;  /* 0x00000004130e7825 */ /* 0x005fc800078e0210 */
[----:B-1----:R-:W-:Y:S02]  /*01d0*/  IMAD.WIDE R16, R19, 0x4, R4 ;  /* 0x0000000413107825 */ /* 0x002fe400078e0204 */
[----:B------:R-:W2:Y:S01]  /*01e0*/  LDG.E.EL R14, desc[UR4][R14.64] ;  /* 0x000000040e0e7981 */ /* 0x000ea2000c2e1900 */
[----:B----4-:R-:W-:Y:S01]  /*01f0*/  HFMA2.MMA R10, -RZ, RZ, 1.625, 0 ;  /* 0x3e800000ff0a7435 */ /* 0x010fe200000001ff */
[----:B------:R-:W0:Y:S02]  /*0200*/  LDC.64 R4, c[0x0][0x240] ;  /* 0x00009000ff047b82 */ /* 0x000e240000000a00 */
[----:B------:R-:W2:Y:S01]  /*0210*/  LDG.E.EL R17, desc[UR4][R16.64] ;  /* 0x0000000410117981 */ /* 0x000ea2000c2e1900 */
[----:B0-----:R-:W-:-:S04]  /*0220*/  IMAD.WIDE R4, R0, 0x4, R4 ;  /* 0x0000000400047825 */ /* 0x001fc800078e0204 */
[----:B------:R-:W-:-:S04]  /*0230*/  FADD R18, R18, 9.9999997473787516356e-06 ;  /* 0x3727c5ac12127421 */ /* 0x000fc80000000000 */
[----:B------:R-:W0:Y:S02]  /*0240*/  MUFU.SQRT R19, R18 ;  /* 0x0000001200137308 */ /* 0x000e240000002000 */
[C---:B0-----:R-:W-:Y:S02]  /*0250*/  FSETP.GT.AND P0, PT, R19.reuse, 8.50705917302346158658e+37, PT ;  /* 0x7e8000001300780b */ /* 0x041fe40003f04000 */
[----:B------:R-:W-:-:S11]  /*0260*/  FSETP.GEU.AND P1, PT, R19, 1.175494350822287508e-38, PT ;  /* 0x008000001300780b */ /* 0x000fd60003f2e000 */
[----:B------:R-:W-:-:S04]  /*0270*/  @P0 FMUL R19, R19, 0.25 ;  /* 0x3e80000013130820 */ /* 0x000fc80000400000 */
[----:B------:R-:W-:-:S06]  /*0280*/  @!P1 FMUL R19, R19, 16777216 ;  /* 0x4b80000013139820 */ /* 0x000fcc0000400000 */
[----:B------:R-:W0:Y:S01]  /*0290*/  MUFU.RCP R19, R19 ;  /* 0x0000001300137308 */ /* 0x000e220000001000 */
[----:B------:R-:W-:Y:S01]  /*02a0*/  FSEL R10, R10, 1, P0 ;  /* 0x3f8000000a0a7808 */ /* 0x000fe20000000000 */
[--C-:B-----5:R-:W-:Y:S01]  /*02b0*/  FADD R6, R6, R8.reuse ;  /* 0x0000000806067221 */ /* 0x120fe20000000000 */
[----:B------:R-:W-:-:S03]  /*02c0*/  FADD R7, R7, R8 ;  /* 0x0000000807077221 */ /* 0x000fc60000000000 */
[----:B------:R-:W-:Y:S01]  /*02d0*/  @!P1 FMUL R10, R10, 16777216 ;  /* 0x4b8000000a0a9820 */ /* 0x000fe20000400000 */
[C---:B------:R-:W-:Y:S01]  /*02e0*/  FADD R8, -R9.reuse, R6 ;  /* 0x0000000609087221 */ /* 0x040fe20000000100 */
[----:B------:R-:W-:Y:S02]  /*02f0*/  FADD R9, -R9, R7 ;  /* 0x0000000709097221 */ /* 0x000fe40000000100 */
[----:B0-----:R-:W-:-:S04]  /*0300*/  FMUL R10, R19, R10 ;  /* 0x0000000a130a7220 */ /* 0x001fc80000400000 */
[-C--:B------:R-:W-:Y:S01]  /*0310*/  FMUL R8, R8, R10.reuse ;  /* 0x0000000a08087220 */ /* 0x080fe20000400000 */
[----:B------:R-:W-:-:S03]  /*0320*/  FMUL R10, R9, R10 ;  /* 0x0000000a090a7220 */ /* 0x000fc60000400000 */
[C-C-:B--2---:R-:W-:Y:S01]  /*0330*/  FFMA R8, R14.reuse, R8, R17.reuse ;  /* 0x000000080e087223 */ /* 0x144fe20000000011 */
[----:B------:R-:W-:-:S04]  /*0340*/  FFMA R10, R14, R10, R17 ;  /* 0x0000000a0e0a7223 */ /* 0x000fc80000000011 */
[----:B------:R-:W-:Y:S02]  /*0350*/  FSETP.GEU.AND P0, PT, R8, RZ, PT ;  /* 0x000000ff0800720b */ /* 0x000fe40003f0e000 */
[----:B------:R-:W-:Y:S02]  /*0360*/  FSETP.GEU.AND P1, PT, R10, RZ, PT ;  /* 0x000000ff0a00720b */ /* 0x000fe40003f2e000 */
[----:B------:R-:W-:Y:S02]  /*0370*/  FSEL R8, R8, RZ, P0 ;  /* 0x000000ff08087208 */ /* 0x000fe40000000000 */
[----:B------:R-:W-:Y:S01]  /*0380*/  FSEL R9, R10, RZ, P1 ;  /* 0x000000ff0a097208 */ /* 0x000fe20000800000 */
[----:B------:R-:W-:Y:S04]  /*0390*/  STG.E.64 desc[UR4][R2.64], R6 ;  /* 0x0000000602007986 */ /* 0x000fe8000c101b04 */
[----:B------:R-:W-:Y:S01]  /*03a0*/  STG.E.64 desc[UR4][R4.64], R8 ;  /* 0x0000000804007986 */ /* 0x000fe2000c101b04 */
[----:B------:R-:W-:Y:S05]  /*03b0*/  EXIT ;  /* 0x000000000000794d */ /* 0x000fea0003800000 */
.L_x_0:
[----:B------:R-:W-:-:S00]  /*03c0*/  BRA `(.L_x_0) ;  /* 0xfffffffc00fc7947 */ /* 0x000fc0000383ffff */
[----:B------:R-:W-:-:S00]  /*03d0*/  NOP ;  /* 0x0000000000007918 */ /* 0x000fc00000000000 */
        /* <DEDUP_REMOVED lines=10> */
.L_x_1:


//--------------------- .nv.global.init           --------------------------
	.section	.nv.global.init,"aw",@progbits
.nv.global.init:
	.type		_$_str,@object
	.size		_$_str,(_$_str_$_2 - _$_str)
_$_str:
        /*0000*/ 	.byte	0x5f, 0x5f, 0x43, 0x55, 0x44, 0x41, 0x5f, 0x46, 0x54, 0x5a, 0x00
	.type		_$_str_$_2,@object
	.size		_$_str_$_2,(.L_1 - _$_str_$_2)
_$_str_$_2:
        /*000b*/ 	.byte	0x5f, 0x5f, 0x43, 0x55, 0x44, 0x41, 0x5f, 0x50, 0x52, 0x45, 0x43, 0x5f, 0x53, 0x51, 0x52, 0x54
        /*001b*/ 	.byte	0x00
.L_1:


//--------------------- .nv.constant0.triton_poi_fused__native_batch_norm_legit_no_training_convolution_relu_63 --------------------------
	.section	.nv.constant0.triton_poi_fused__native_batch_norm_legit_no_training_convolution_relu_63,"a",@progbits
	.sectionflags	@""
	.align	4
.nv.constant0.triton_poi_fused__native_batch_norm_legit_no_training_convolution_relu_63:
	.zero		588
